	.headerflags	@"EF_CUDA_TEXMODE_UNIFIED EF_CUDA_64BIT_ADDRESS EF_CUDA_ACCELERATORS EF_CUDA_SM90 EF_CUDA_VIRTUAL_SM(EF_CUDA_SM90)"
	.elftype	@"ET_EXEC"


//--------------------- .nv.info                  --------------------------
	.section	.nv.info,"",@"SHT_CUDA_INFO"
	.align	4


	//----- nvinfo : EIATTR_REGCOUNT
	.align		4
        /*0000*/ 	.byte	0x04, 0x2f
        /*0002*/ 	.short	(.L_3 - .L_2)
	.align		4
.L_2:
        /*0004*/ 	.word	index@(triton_poi_fused__native_batch_norm_legit_no_training_add_convolution_leaky_relu_24)
        /*0008*/ 	.word	0x00000020


	//----- nvinfo : EIATTR_MIN_STACK_SIZE
	.align		4
.L_3:
        /*000c*/ 	.byte	0x04, 0x12
        /*000e*/ 	.short	(.L_5 - .L_4)
	.align		4
.L_4:
        /*0010*/ 	.word	index@(triton_poi_fused__native_batch_norm_legit_no_training_add_convolution_leaky_relu_24)
        /*0014*/ 	.word	0x00000000


	//----- nvinfo : EIATTR_FRAME_SIZE
	.align		4
.L_5:
        /*0018*/ 	.byte	0x04, 0x11
        /*001a*/ 	.short	(.L_7 - .L_6)
	.align		4
.L_6:
        /*001c*/ 	.word	index@(triton_poi_fused__native_batch_norm_legit_no_training_add_convolution_leaky_relu_24)
        /*0020*/ 	.word	0x00000000


	//----- nvinfo : EIATTR_MIN_STACK_SIZE
	.align		4
.L_7:
        /*0024*/ 	.byte	0x04, 0x12
        /*0026*/ 	.short	(.L_9 - .L_8)
	.align		4
.L_8:
        /*0028*/ 	.word	index@(triton_poi_fused__native_batch_norm_legit_no_training_add_convolution_leaky_relu_24)
        /*002c*/ 	.word	0x00000000
.L_9:


//--------------------- .nv.info.triton_poi_fused__native_batch_norm_legit_no_training_add_convolution_leaky_relu_24 --------------------------
	.section	.nv.info.triton_poi_fused__native_batch_norm_legit_no_training_add_convolution_leaky_relu_24,"",@"SHT_CUDA_INFO"
	.sectionflags	@""
	.align	4


	//----- nvinfo : EIATTR_CUDA_API_VERSION
	.align		4
        /*0000*/ 	.byte	0x04, 0x37
        /*0002*/ 	.short	(.L_11 - .L_10)
.L_10:
        /*0004*/ 	.word	0x0000007c


	//----- nvinfo : EIATTR_KPARAM_INFO
	.align		4
.L_11:
        /*0008*/ 	.byte	0x04, 0x17
        /*000a*/ 	.short	(.L_13 - .L_12)
.L_12:
        /*000c*/ 	.word	0x00000000
        /*0010*/ 	.short	0x0009
        /*0012*/ 	.short	0x0048
        /*0014*/ 	.byte	0x00, 0xf0, 0x11, 0x00


	//----- nvinfo : EIATTR_KPARAM_INFO
	.align		4
.L_13:
        /*0018*/ 	.byte	0x04, 0x17
        /*001a*/ 	.short	(.L_15 - .L_14)
.L_14:
        /*001c*/ 	.word	0x00000000
        /*0020*/ 	.short	0x0008
        /*0022*/ 	.short	0x0040
        /*0024*/ 	.byte	0x00, 0xf4, 0x21, 0x00


	//----- nvinfo : EIATTR_KPARAM_INFO
	.align		4
.L_15:
        /*0028*/ 	.byte	0x04, 0x17
        /*002a*/ 	.short	(.L_17 - .L_16)
.L_16:
        /*002c*/ 	.word	0x00000000
        /*0030*/ 	.short	0x0007
        /*0032*/ 	.short	0x0038
        /*0034*/ 	.byte	0x00, 0xf4, 0x21, 0x00


	//----- nvinfo : EIATTR_KPARAM_INFO
	.align		4
.L_17:
        /*0038*/ 	.byte	0x04, 0x17
        /*003a*/ 	.short	(.L_19 - .L_18)
.L_18:
        /*003c*/ 	.word	0x00000000
        /*0040*/ 	.short	0x0006
        /*0042*/ 	.short	0x0030
        /*0044*/ 	.byte	0x00, 0xf4, 0x21, 0x00


	//----- nvinfo : EIATTR_KPARAM_INFO
	.align		4
.L_19:
        /*0048*/ 	.byte	0x04, 0x17
        /*004a*/ 	.short	(.L_21 - .L_20)
.L_20:
        /*004c*/ 	.word	0x00000000
        /*0050*/ 	.short	0x0005
        /*0052*/ 	.short	0x0028
        /*0054*/ 	.byte	0x00, 0xf4, 0x21, 0x00


	//----- nvinfo : EIATTR_KPARAM_INFO
	.align		4
.L_21:
        /*0058*/ 	.byte	0x04, 0x17
        /*005a*/ 	.short	(.L_23 - .L_22)
.L_22:
        /*005c*/ 	.word	0x00000000
        /*0060*/ 	.short	0x0004
        /*0062*/ 	.short	0x0020
        /*0064*/ 	.byte	0x00, 0xf4, 0x21, 0x00


	//----- nvinfo : EIATTR_KPARAM_INFO
	.align		4
.L_23:
        /*0068*/ 	.byte	0x04, 0x17
        /*006a*/ 	.short	(.L_25 - .L_24)
.L_24:
        /*006c*/ 	.word	0x00000000
        /*0070*/ 	.short	0x0003
        /*0072*/ 	.short	0x0018
        /*0074*/ 	.byte	0x00, 0xf4, 0x21, 0x00


	//----- nvinfo : EIATTR_KPARAM_INFO
	.align		4
.L_25:
        /*0078*/ 	.byte	0x04, 0x17
        /*007a*/ 	.short	(.L_27 - .L_26)
.L_26:
        /*007c*/ 	.word	0x00000000
        /*0080*/ 	.short	0x0002
        /*0082*/ 	.short	0x0010
        /*0084*/ 	.byte	0x00, 0xf4, 0x21, 0x00


	//----- nvinfo : EIATTR_KPARAM_INFO
	.align		4
.L_27:
        /*0088*/ 	.byte	0x04, 0x17
        /*008a*/ 	.short	(.L_29 - .L_28)
.L_28:
        /*008c*/ 	.word	0x00000000
        /*0090*/ 	.short	0x0001
        /*0092*/ 	.short	0x0008
        /*0094*/ 	.byte	0x00, 0xf4, 0x21, 0x00


	//----- nvinfo : EIATTR_KPARAM_INFO
	.align		4
.L_29:
        /*0098*/ 	.byte	0x04, 0x17
        /*009a*/ 	.short	(.L_31 - .L_30)
.L_30:
        /*009c*/ 	.word	0x00000000
        /*00a0*/ 	.short	0x0000
        /*00a2*/ 	.short	0x0000
        /*00a4*/ 	.byte	0x00, 0xf4, 0x21, 0x00


	//----- nvinfo : EIATTR_SPARSE_MMA_MASK
	.align		4
.L_31:
        /*00a8*/ 	.byte	0x03, 0x50
        /*00aa*/ 	.short	0x0000


	//----- nvinfo : EIATTR_MAXREG_COUNT
	.align		4
        /*00ac*/ 	.byte	0x03, 0x1b
        /*00ae*/ 	.short	0x00ff


	//----- nvinfo : EIATTR_EXIT_INSTR_OFFSETS
	.align		4
        /*00b0*/ 	.byte	0x04, 0x1c
        /*00b2*/ 	.short	(.L_33 - .L_32)


	//   ....[0]....
.L_32:
        /*00b4*/ 	.word	0x00000710


	//----- nvinfo : EIATTR_REQNTID
	.align		4
.L_33:
        /*00b8*/ 	.byte	0x04, 0x10
        /*00ba*/ 	.short	(.L_35 - .L_34)
.L_34:
        /*00bc*/ 	.word	0x00000080
        /*00c0*/ 	.word	0x00000001
        /*00c4*/ 	.word	0x00000001


	//----- nvinfo : EIATTR_CBANK_PARAM_SIZE
	.align		4
.L_35:
        /*00c8*/ 	.byte	0x03, 0x19
        /*00ca*/ 	.short	0x004c


	//----- nvinfo : EIATTR_PARAM_CBANK
	.align		4
        /*00cc*/ 	.byte	0x04, 0x0a
        /*00ce*/ 	.short	(.L_37 - .L_36)
	.align		4
.L_36:
        /*00d0*/ 	.word	index@(.nv.constant0.triton_poi_fused__native_batch_norm_legit_no_training_add_convolution_leaky_relu_24)
        /*00d4*/ 	.short	0x0210
        /*00d6*/ 	.short	0x004c


	//----- nvinfo : EIATTR_SW_WAR
	.align		4
.L_37:
        /*00d8*/ 	.byte	0x04, 0x36
        /*00da*/ 	.short	(.L_39 - .L_38)
.L_38:
        /*00dc*/ 	.word	0x00000008
.L_39:


//--------------------- .nv.callgraph             --------------------------
	.section	.nv.callgraph,"",@"SHT_CUDA_CALLGRAPH"
	.align	4
	.sectionentsize	8
	.align		4
        /*0000*/ 	.word	0x00000000
	.align		4
        /*0004*/ 	.word	0xffffffff
	.align		4
        /*0008*/ 	.word	0x00000000
	.align		4
        /*000c*/ 	.word	0xfffffffe
	.align		4
        /*0010*/ 	.word	0x00000000
	.align		4
        /*0014*/ 	.word	0xfffffffd
	.align		4
        /*0018*/ 	.word	0x00000000
	.align		4
        /*001c*/ 	.word	0xfffffffc


//--------------------- .nv.constant4             --------------------------
	.section	.nv.constant4,"a",@progbits
	.align	8
	.align		8
.nv.constant4:
        /*0000*/ 	.dword	_$_str
	.align		8
        /*0008*/ 	.dword	_$_str_$_2


//--------------------- .text.triton_poi_fused__native_batch_norm_legit_no_training_add_convolution_leaky_relu_24 --------------------------
	.section	.text.triton_poi_fused__native_batch_norm_legit_no_training_add_convolution_leaky_relu_24,"ax",@progbits
	.align	128
        .global         triton_poi_fused__native_batch_norm_legit_no_training_add_convolution_leaky_relu_24
        .type           triton_poi_fused__native_batch_norm_legit_no_training_add_convolution_leaky_relu_24,@function
        .size           triton_poi_fused__native_batch_norm_legit_no_training_add_convolution_leaky_relu_24,(.L_x_1 - triton_poi_fused__native_batch_norm_legit_no_training_add_convolution_leaky_relu_24)
        .other          triton_poi_fused__native_batch_norm_legit_no_training_add_convolution_leaky_relu_24,@"STO_CUDA_ENTRY STV_DEFAULT"
triton_poi_fused__native_batch_norm_legit_no_training_add_convolution_leaky_relu_24:
.text.triton_poi_fused__native_batch_norm_legit_no_training_add_convolution_leaky_relu_24:
[----:B------:R-:W-:Y:S01]  /*0000*/  LDC R1, c[0x0][0x28] ;  /* 0x00000a00ff017b82 */ /* 0x000fe20000000800 */
[----:B------:R-:W1:Y:S07]  /*0010*/  S2R R0, SR_TID.X ;  /* 0x0000000000007919 */ /* 0x000e6e0000002100 */
[----:B------:R-:W2:Y:S01]  /*0020*/  LDC.64 R4, c[0x0][0x240] ;  /* 0x00009000ff047b82 */ /* 0x000ea20000000a00 */
[----:B------:R-:W-:Y:S01]  /*0030*/  ULDC.64 UR4, c[0x0][0x208] ;  /* 0x0000820000047ab9 */ /* 0x000fe20000000a00 */
[----:B------:R-:W3:Y:S06]  /*0040*/  S2R R7, SR_CTAID.X ;  /* 0x0000000000077919 */ /* 0x000eec0000002500 */
[----:B------:R-:W4:Y:S08]  /*0050*/  LDC.64 R12, c[0x0][0x220] ;  /* 0x00008800ff0c7b82 */ /* 0x000f300000000a00 */
[----:B------:R-:W5:Y:S08]  /*0060*/  LDC.64 R24, c[0x0][0x210] ;  /* 0x00008400ff187b82 */ /* 0x000f700000000a00 */
[----:B------:R-:W5:Y:S01]  /*0070*/  LDC.64 R18, c[0x0][0x228] ;  /* 0x00008a00ff127b82 */ /* 0x000f620000000a00 */
[----:B-1----:R-:W-:-:S07]  /*0080*/  SHF.L.U32 R0, R0, 0x2, RZ ;  /* 0x0000000200007819 */ /* 0x002fce00000006ff */
[----:B------:R-:W1:Y:S01]  /*0090*/  LDC.64 R16, c[0x0][0x230] ;  /* 0x00008c00ff107b82 */ /* 0x000e620000000a00 */
[----:B---3--:R-:W-:Y:S02]  /*00a0*/  SHF.R.S32.HI R3, RZ, 0x16, R7 ;  /* 0x00000016ff037819 */ /* 0x008fe40000011407 */
[----:B------:R-:W-:Y:S02]  /*00b0*/  LOP3.LUT R0, R0, 0x1fc, RZ, 0xc0, !PT ;  /* 0x000001fc00007812 */ /* 0x000fe400078ec0ff */
[----:B------:R-:W-:Y:S02]  /*00c0*/  SGXT R3, R3, 0x1 ;  /* 0x000000010303781a */ /* 0x000fe40000000200 */
[----:B------:R-:W-:-:S04]  /*00d0*/  LEA R0, R7, R0, 0x9 ;  /* 0x0000000007007211 */ /* 0x000fc800078e48ff */
[----:B------:R-:W-:-:S04]  /*00e0*/  LEA.HI R3, R3, R0, RZ, 0x8 ;  /* 0x0000000003037211 */ /* 0x000fc800078f40ff */
[----:B------:R-:W-:-:S04]  /*00f0*/  LOP3.LUT R3, R3, 0xffffff00, RZ, 0xc0, !PT ;  /* 0xffffff0003037812 */ /* 0x000fc800078ec0ff */
[----:B------:R-:W-:-:S05]  /*0100*/  IADD3 R2, R0, -R3, RZ ;  /* 0x8000000300027210 */ /* 0x000fca0007ffe0ff */
[----:B--2---:R-:W-:-:S06]  /*0110*/  IMAD.WIDE R4, R2, 0x4, R4 ;  /* 0x0000000402047825 */ /* 0x004fcc00078e0204 */
[----:B------:R-:W2:Y:S01]  /*0120*/  LDG.E.EL.128 R4, desc[UR4][R4.64] ;  /* 0x0000000404047981 */ /* 0x000ea2000c2e1d00 */
[----:B----4-:R-:W-:-:S04]  /*0130*/  IMAD.WIDE R12, R2, 0x4, R12 ;  /* 0x00000004020c7825 */ /* 0x010fc800078e020c */
[C---:B-----5:R-:W-:Y:S02]  /*0140*/  IMAD.WIDE R24, R0.reuse, 0x4, R24 ;  /* 0x0000000400187825 */ /* 0x060fe400078e0218 */
[----:B------:R-:W3:Y:S04]  /*0150*/  LDG.E.EL.128 R12, desc[UR4][R12.64] ;  /* 0x000000040c0c7981 */ /* 0x000ee8000c2e1d00 */
[----:B------:R-:W3:Y:S01]  /*0160*/  LDG.E.128 R8, desc[UR4][R24.64] ;  /* 0x0000000418087981 */ /* 0x000ee2000c1e1d00 */
[----:B0-----:R-:W-:-:S04]  /*0170*/  IMAD.WIDE R18, R0, 0x4, R18 ;  /* 0x0000000400127825 */ /* 0x001fc800078e0212 */
[----:B-1----:R-:W-:Y:S02]  /*0180*/  IMAD.WIDE R20, R2, 0x4, R16 ;  /* 0x0000000402147825 */ /* 0x002fe400078e0210 */
[----:B------:R-:W4:Y:S04]  /*0190*/  LDG.E.128 R16, desc[UR4][R18.64] ;  /* 0x0000000412107981 */ /* 0x000f28000c1e1d00 */
[----:B------:R-:W4:Y:S01]  /*01a0*/  LDG.E.EL.128 R20, desc[UR4][R20.64] ;  /* 0x0000000414147981 */ /* 0x000f22000c2e1d00 */
[----:B--2---:R-:W-:Y:S01]  /*01b0*/  FADD R3, R4, 0.0010000000474974513054 ;  /* 0x3a83126f04037421 */ /* 0x004fe20000000000 */
[----:B------:R-:W-:-:S04]  /*01c0*/  FADD R5, R5, 0.0010000000474974513054 ;  /* 0x3a83126f05057421 */ /* 0x000fc80000000000 */
[----:B------:R-:W0:Y:S08]  /*01d0*/  MUFU.SQRT R4, R5 ;  /* 0x0000000500047308 */ /* 0x000e300000002000 */
[----:B------:R-:W1:Y:S01]  /*01e0*/  MUFU.SQRT R3, R3 ;  /* 0x0000000300037308 */ /* 0x000e620000002000 */
[----:B------:R-:W-:Y:S01]  /*01f0*/  FADD R27, R7, 0.0010000000474974513054 ;  /* 0x3a83126f071b7421 */ /* 0x000fe20000000000 */
[----:B------:R-:W-:-:S06]  /*0200*/  FADD R6, R6, 0.0010000000474974513054 ;  /* 0x3a83126f06067421 */ /* 0x000fcc0000000000 */
[----:B------:R2:W5:Y:S01]  /*0210*/  MUFU.SQRT R26, R6 ;  /* 0x00000006001a7308 */ /* 0x0005620000002000 */
[C---:B0-----:R-:W-:Y:S02]  /*0220*/  FSETP.GT.AND P5, PT, R4.reuse, 8.50705917302346158658e+37, PT ;  /* 0x7e8000000400780b */ /* 0x041fe40003fa4000 */
[----:B------:R-:W-:Y:S02]  /*0230*/  FSETP.GEU.AND P3, PT, R4, 1.175494350822287508e-38, PT ;  /* 0x008000000400780b */ /* 0x000fe40003f6e000 */
[----:B-1----:R-:W-:-:S03]  /*0240*/  FSETP.GT.AND P6, PT, R3, 8.50705917302346158658e+37, PT ;  /* 0x7e8000000300780b */ /* 0x002fc60003fc4000 */
[----:B------:R-:W0:Y:S01]  /*0250*/  MUFU.SQRT R27, R27 ;  /* 0x0000001b001b7308 */ /* 0x000e220000002000 */
[----:B------:R-:W-:Y:S01]  /*0260*/  FSETP.GEU.AND P4, PT, R3, 1.175494350822287508e-38, PT ;  /* 0x008000000300780b */ /* 0x000fe20003f8e000 */
[----:B---3--:R-:W-:Y:S01]  /*0270*/  FADD R8, R8, R12 ;  /* 0x0000000c08087221 */ /* 0x008fe20000000000 */
[----:B------:R-:W-:Y:S01]  /*0280*/  HFMA2.MMA R12, -RZ, RZ, 1.625, 0 ;  /* 0x3e800000ff0c7435 */ /* 0x000fe200000001ff */
[----:B--2---:R-:W1:Y:S02]  /*0290*/  LDC.64 R6, c[0x0][0x238] ;  /* 0x00008e00ff067b82 */ /* 0x004e640000000a00 */
[----:B------:R-:W-:Y:S01]  /*02a0*/  @P5 FMUL R4, R4, 0.25 ;  /* 0x3e80000004045820 */ /* 0x000fe20000400000 */
[----:B-----5:R-:W-:-:S03]  /*02b0*/  FSETP.GT.AND P2, PT, R26, 8.50705917302346158658e+37, PT ;  /* 0x7e8000001a00780b */ /* 0x020fc60003f44000 */
[----:B------:R-:W-:Y:S01]  /*02c0*/  @P6 FMUL R3, R3, 0.25 ;  /* 0x3e80000003036820 */ /* 0x000fe20000400000 */
[----:B0-----:R-:W-:-:S03]  /*02d0*/  FSETP.GT.AND P1, PT, R27, 8.50705917302346158658e+37, PT ;  /* 0x7e8000001b00780b */ /* 0x001fc60003f24000 */
[----:B------:R-:W-:Y:S01]  /*02e0*/  @!P4 FMUL R3, R3, 16777216 ;  /* 0x4b8000000303c820 */ /* 0x000fe20000400000 */
[----:B------:R-:W-:Y:S01]  /*02f0*/  FSETP.GEU.AND P0, PT, R26, 1.175494350822287508e-38, PT ;  /* 0x008000001a00780b */ /* 0x000fe20003f0e000 */
[----:B------:R-:W-:Y:S01]  /*0300*/  @!P3 FMUL R4, R4, 16777216 ;  /* 0x4b8000000404b820 */ /* 0x000fe20000400000 */
[----:B------:R-:W-:Y:S01]  /*0310*/  FSEL R28, R12, 1, P6 ;  /* 0x3f8000000c1c7808 */ /* 0x000fe20003000000 */
[----:B------:R-:W-:Y:S01]  /*0320*/  FADD R10, R10, R14 ;  /* 0x0000000e0a0a7221 */ /* 0x000fe20000000000 */
[----:B------:R-:W-:Y:S01]  /*0330*/  FSETP.GEU.AND P6, PT, R27, 1.175494350822287508e-38, PT ;  /* 0x008000001b00780b */ /* 0x000fe20003fce000 */
[----:B----4-:R-:W-:Y:S01]  /*0340*/  FADD R14, R19, R23 ;  /* 0x00000017130e7221 */ /* 0x010fe20000000000 */
[----:B------:R0:W2:Y:S01]  /*0350*/  MUFU.RCP R5, R3 ;  /* 0x0000000300057308 */ /* 0x0000a20000001000 */
[----:B------:R-:W-:Y:S01]  /*0360*/  FADD R23, R18, R22 ;  /* 0x0000001612177221 */ /* 0x000fe20000000000 */
[----:B------:R-:W-:Y:S01]  /*0370*/  FADD R22, R17, R21 ;  /* 0x0000001511167221 */ /* 0x000fe20000000000 */
[----:B------:R-:W3:Y:S01]  /*0380*/  LDC.64 R18, c[0x0][0x248] ;  /* 0x00009200ff127b82 */ /* 0x000ee20000000a00 */
[----:B------:R-:W-:-:S04]  /*0390*/  @P2 FMUL R26, R26, 0.25 ;  /* 0x3e8000001a1a2820 */ /* 0x000fc80000400000 */
[----:B------:R-:W4:Y:S01]  /*03a0*/  MUFU.RCP R4, R4 ;  /* 0x0000000400047308 */ /* 0x000f220000001000 */
[----:B0-----:R-:W-:Y:S02]  /*03b0*/  FADD R3, R16, R20 ;  /* 0x0000001410037221 */ /* 0x001fe40000000000 */
[----:B------:R-:W0:Y:S01]  /*03c0*/  LDC.64 R16, c[0x0][0x250] ;  /* 0x00009400ff107b82 */ /* 0x000e220000000a00 */
[----:B------:R-:W-:Y:S01]  /*03d0*/  @P1 FMUL R27, R27, 0.25 ;  /* 0x3e8000001b1b1820 */ /* 0x000fe20000400000 */
[----:B------:R-:W-:Y:S01]  /*03e0*/  FSEL R21, R12, 1, P5 ;  /* 0x3f8000000c157808 */ /* 0x000fe20002800000 */
[----:B------:R-:W-:Y:S02]  /*03f0*/  @!P0 FMUL R26, R26, 16777216 ;  /* 0x4b8000001a1a8820 */ /* 0x000fe40000400000 */
[----:B------:R-:W-:Y:S01]  /*0400*/  @!P6 FMUL R27, R27, 16777216 ;  /* 0x4b8000001b1be820 */ /* 0x000fe20000400000 */
[----:B-1----:R-:W-:-:S04]  /*0410*/  IMAD.WIDE R6, R2, 0x4, R6 ;  /* 0x0000000402067825 */ /* 0x002fc800078e0206 */
[----:B------:R-:W-:Y:S01]  /*0420*/  @!P4 FMUL R28, R28, 16777216 ;  /* 0x4b8000001c1cc820 */ /* 0x000fe20000400000 */
[----:B------:R-:W-:Y:S01]  /*0430*/  @!P3 FMUL R21, R21, 16777216 ;  /* 0x4b8000001515b820 */ /* 0x000fe20000400000 */
[----:B------:R-:W1:Y:S02]  /*0440*/  MUFU.RCP R26, R26 ;  /* 0x0000001a001a7308 */ /* 0x000e640000001000 */
[----:B--2---:R-:W-:Y:S01]  /*0450*/  FMUL R20, R5, R28 ;  /* 0x0000001c05147220 */ /* 0x004fe20000400000 */
[----:B----4-:R-:W-:Y:S01]  /*0460*/  FMUL R21, R4, R21 ;  /* 0x0000001504157220 */ /* 0x010fe20000400000 */
[----:B------:R-:W-:Y:S01]  /*0470*/  FADD R9, R9, R13 ;  /* 0x0000000d09097221 */ /* 0x000fe20000000000 */
[----:B------:R-:W2:Y:S03]  /*0480*/  LDG.E.EL.128 R4, desc[UR4][R6.64] ;  /* 0x0000000406047981 */ /* 0x000ea6000c2e1d00 */
[----:B------:R-:W4:Y:S01]  /*0490*/  MUFU.RCP R27, R27 ;  /* 0x0000001b001b7308 */ /* 0x000f220000001000 */
[----:B------:R-:W-:-:S02]  /*04a0*/  FSEL R13, R12, 1, P2 ;  /* 0x3f8000000c0d7808 */ /* 0x000fc40001000000 */
[----:B------:R-:W-:Y:S01]  /*04b0*/  FSEL R12, R12, 1, P1 ;  /* 0x3f8000000c0c7808 */ /* 0x000fe20000800000 */
[----:B------:R-:W-:Y:S01]  /*04c0*/  FADD R11, R11, R15 ;  /* 0x0000000f0b0b7221 */ /* 0x000fe20000000000 */
[----:B---3--:R-:W-:-:S04]  /*04d0*/  IMAD.WIDE R28, R2, 0x4, R18 ;  /* 0x00000004021c7825 */ /* 0x008fc800078e0212 */
[----:B------:R-:W-:Y:S01]  /*04e0*/  @!P0 FMUL R13, R13, 16777216 ;  /* 0x4b8000000d0d8820 */ /* 0x000fe20000400000 */
[----:B------:R-:W-:Y:S01]  /*04f0*/  @!P6 FMUL R12, R12, 16777216 ;  /* 0x4b8000000c0ce820 */ /* 0x000fe20000400000 */
[----:B0-----:R-:W-:-:S04]  /*0500*/  IMAD.WIDE R16, R2, 0x4, R16 ;  /* 0x0000000402107825 */ /* 0x001fc800078e0210 */
[----:B-1----:R-:W-:Y:S01]  /*0510*/  FMUL R2, R26, R13 ;  /* 0x0000000d1a027220 */ /* 0x002fe20000400000 */
[----:B------:R-:W-:Y:S01]  /*0520*/  FADD R11, R11, R14 ;  /* 0x0000000e0b0b7221 */ /* 0x000fe20000000000 */
[----:B----4-:R-:W-:Y:S01]  /*0530*/  FMUL R26, R27, R12 ;  /* 0x0000000c1b1a7220 */ /* 0x010fe20000400000 */
[----:B------:R-:W3:Y:S04]  /*0540*/  LDG.E.EL.128 R16, desc[UR4][R16.64] ;  /* 0x0000000410107981 */ /* 0x000ee8000c2e1d00 */
[----:B------:R-:W3:Y:S01]  /*0550*/  LDG.E.EL.128 R12, desc[UR4][R28.64] ;  /* 0x000000041c0c7981 */ /* 0x000ee2000c2e1d00 */
[----:B------:R-:W-:Y:S01]  /*0560*/  FADD R10, R10, R23 ;  /* 0x000000170a0a7221 */ /* 0x000fe20000000000 */
[----:B------:R-:W-:Y:S01]  /*0570*/  FADD R9, R9, R22 ;  /* 0x0000001609097221 */ /* 0x000fe20000000000 */
[----:B------:R-:W-:Y:S01]  /*0580*/  FADD R8, R8, R3 ;  /* 0x0000000308087221 */ /* 0x000fe20000000000 */
[----:B------:R-:W0:Y:S04]  /*0590*/  LDC.64 R22, c[0x0][0x218] ;  /* 0x00008600ff167b82 */ /* 0x000e280000000a00 */
[----:B------:R-:W-:Y:S01]  /*05a0*/  STG.E.128 desc[UR4][R24.64], R8 ;  /* 0x0000000818007986 */ /* 0x000fe2000c101d04 */
[----:B0-----:R-:W-:-:S04]  /*05b0*/  IMAD.WIDE R22, R0, 0x4, R22 ;  /* 0x0000000400167825 */ /* 0x001fc800078e0216 */
[----:B--2---:R-:W-:Y:S01]  /*05c0*/  FADD R7, -R7, R11 ;  /* 0x0000000b07077221 */ /* 0x004fe20000000100 */
[----:B------:R-:W-:-:S03]  /*05d0*/  FADD R3, -R4, R8 ;  /* 0x0000000804037221 */ /* 0x000fc60000000100 */
[----:B------:R-:W-:Y:S01]  /*05e0*/  FMUL R26, R26, R7 ;  /* 0x000000071a1a7220 */ /* 0x000fe20000400000 */
[----:B------:R-:W-:Y:S01]  /*05f0*/  FADD R7, -R6, R10 ;  /* 0x0000000a06077221 */ /* 0x000fe20000000100 */
[----:B------:R-:W-:Y:S01]  /*0600*/  FADD R6, -R5, R9 ;  /* 0x0000000905067221 */ /* 0x000fe20000000100 */
[----:B------:R-:W-:Y:S02]  /*0610*/  FMUL R3, R20, R3 ;  /* 0x0000000314037220 */ /* 0x000fe40000400000 */
[----:B------:R-:W-:Y:S01]  /*0620*/  FMUL R7, R2, R7 ;  /* 0x0000000702077220 */ /* 0x000fe20000400000 */
[----:B------:R-:W-:Y:S01]  /*0630*/  FMUL R6, R21, R6 ;  /* 0x0000000615067220 */ /* 0x000fe20000400000 */
[----:B---3--:R-:W-:Y:S02]  /*0640*/  FFMA R15, R15, R26, R19 ;  /* 0x0000001a0f0f7223 */ /* 0x008fe40000000013 */
[----:B------:R-:W-:Y:S01]  /*0650*/  FFMA R14, R14, R7, R18 ;  /* 0x000000070e0e7223 */ /* 0x000fe20000000012 */
[----:B------:R-:W-:Y:S01]  /*0660*/  FFMA R13, R13, R6, R17 ;  /* 0x000000060d0d7223 */ /* 0x000fe20000000011 */
[----:B------:R-:W-:Y:S01]  /*0670*/  FFMA R12, R12, R3, R16 ;  /* 0x000000030c0c7223 */ /* 0x000fe20000000010 */
[----:B------:R-:W-:-:S02]  /*0680*/  FSETP.GT.AND P0, PT, R15, RZ, PT ;  /* 0x000000ff0f00720b */ /* 0x000fc40003f04000 */
[----:B------:R-:W-:Y:S02]  /*0690*/  FSETP.GT.AND P1, PT, R14, RZ, PT ;  /* 0x000000ff0e00720b */ /* 0x000fe40003f24000 */
[----:B------:R-:W-:Y:S02]  /*06a0*/  FSETP.GT.AND P2, PT, R13, RZ, PT ;  /* 0x000000ff0d00720b */ /* 0x000fe40003f44000 */
[----:B------:R-:W-:-:S07]  /*06b0*/  FSETP.GT.AND P3, PT, R12, RZ, PT ;  /* 0x000000ff0c00720b */ /* 0x000fce0003f64000 */
[----:B------:R-:W-:Y:S02]  /*06c0*/  @!P0 FMUL R15, R15, 0.10000000149011611938 ;  /* 0x3dcccccd0f0f8820 */ /* 0x000fe40000400000 */
[----:B------:R-:W-:Y:S02]  /*06d0*/  @!P1 FMUL R14, R14, 0.10000000149011611938 ;  /* 0x3dcccccd0e0e9820 */ /* 0x000fe40000400000 */
[----:B------:R-:W-:Y:S02]  /*06e0*/  @!P2 FMUL R13, R13, 0.10000000149011611938 ;  /* 0x3dcccccd0d0da820 */ /* 0x000fe40000400000 */
[----:B------:R-:W-:-:S05]  /*06f0*/  @!P3 FMUL R12, R12, 0.10000000149011611938 ;  /* 0x3dcccccd0c0cb820 */ /* 0x000fca0000400000 */
[----:B------:R-:W-:Y:S01]  /*0700*/  STG.E.128 desc[UR4][R22.64], R12 ;  /* 0x0000000c16007986 */ /* 0x000fe2000c101d04 */
[----:B------:R-:W-:Y:S05]  /*0710*/  EXIT ;  /* 0x000000000000794d */ /* 0x000fea0003800000 */
.L_x_0:
[----:B------:R-:W-:-:S00]  /*0720*/  BRA `(.L_x_0) ;  /* 0xfffffffc00fc7947 */ /* 0x000fc0000383ffff */
[----:B------:R-:W-:-:S00]  /*0730*/  NOP ;  /* 0x0000000000007918 */ /* 0x000fc00000000000 */
        /* <DEDUP_REMOVED lines=12> */
.L_x_1:


//--------------------- .nv.global.init           --------------------------
	.section	.nv.global.init,"aw",@progbits
.nv.global.init:
	.type		_$_str,@object
	.size		_$_str,(_$_str_$_2 - _$_str)
_$_str:
        /*0000*/ 	.byte	0x5f, 0x5f, 0x43, 0x55, 0x44, 0x41, 0x5f, 0x46, 0x54, 0x5a, 0x00
	.type		_$_str_$_2,@object
	.size		_$_str_$_2,(.L_1 - _$_str_$_2)
_$_str_$_2:
        /*000b*/ 	.byte	0x5f, 0x5f, 0x43, 0x55, 0x44, 0x41, 0x5f, 0x50, 0x52, 0x45, 0x43, 0x5f, 0x53, 0x51, 0x52, 0x54
        /*001b*/ 	.byte	0x00
.L_1:


//--------------------- .nv.constant0.triton_poi_fused__native_batch_norm_legit_no_training_add_convolution_leaky_relu_24 --------------------------
	.section	.nv.constant0.triton_poi_fused__native_batch_norm_legit_no_training_add_convolution_leaky_relu_24,"a",@progbits
	.sectionflags	@""
	.align	4
.nv.constant0.triton_poi_fused__native_batch_norm_legit_no_training_add_convolution_leaky_relu_24:
	.zero		604
